	.headerflags	@"EF_CUDA_TEXMODE_UNIFIED EF_CUDA_64BIT_ADDRESS EF_CUDA_ACCELERATORS EF_CUDA_SM90 EF_CUDA_VIRTUAL_SM(EF_CUDA_SM90)"
	.elftype	@"ET_EXEC"


//--------------------- .nv.info                  --------------------------
	.section	.nv.info,"",@"SHT_CUDA_INFO"
	.align	4


	//----- nvinfo : EIATTR_REGCOUNT
	.align		4
        /*0000*/ 	.byte	0x04, 0x2f
        /*0002*/ 	.short	(.L_3 - .L_2)
	.align		4
.L_2:
        /*0004*/ 	.word	index@(triton_poi_fused__native_batch_norm_legit_no_training_add_relu_28)
        /*0008*/ 	.word	0x00000013


	//----- nvinfo : EIATTR_MIN_STACK_SIZE
	.align		4
.L_3:
        /*000c*/ 	.byte	0x04, 0x12
        /*000e*/ 	.short	(.L_5 - .L_4)
	.align		4
.L_4:
        /*0010*/ 	.word	index@(triton_poi_fused__native_batch_norm_legit_no_training_add_relu_28)
        /*0014*/ 	.word	0x00000000


	//----- nvinfo : EIATTR_FRAME_SIZE
	.align		4
.L_5:
        /*0018*/ 	.byte	0x04, 0x11
        /*001a*/ 	.short	(.L_7 - .L_6)
	.align		4
.L_6:
        /*001c*/ 	.word	index@(triton_poi_fused__native_batch_norm_legit_no_training_add_relu_28)
        /*0020*/ 	.word	0x00000000


	//----- nvinfo : EIATTR_MIN_STACK_SIZE
	.align		4
.L_7:
        /*0024*/ 	.byte	0x04, 0x12
        /*0026*/ 	.short	(.L_9 - .L_8)
	.align		4
.L_8:
        /*0028*/ 	.word	index@(triton_poi_fused__native_batch_norm_legit_no_training_add_relu_28)
        /*002c*/ 	.word	0x00000000
.L_9:


//--------------------- .nv.info.triton_poi_fused__native_batch_norm_legit_no_training_add_relu_28 --------------------------
	.section	.nv.info.triton_poi_fused__native_batch_norm_legit_no_training_add_relu_28,"",@"SHT_CUDA_INFO"
	.sectionflags	@""
	.align	4


	//----- nvinfo : EIATTR_CUDA_API_VERSION
	.align		4
        /*0000*/ 	.byte	0x04, 0x37
        /*0002*/ 	.short	(.L_11 - .L_10)
.L_10:
        /*0004*/ 	.word	0x0000007c


	//----- nvinfo : EIATTR_KPARAM_INFO
	.align		4
.L_11:
        /*0008*/ 	.byte	0x04, 0x17
        /*000a*/ 	.short	(.L_13 - .L_12)
.L_12:
        /*000c*/ 	.word	0x00000000
        /*0010*/ 	.short	0x0007
        /*0012*/ 	.short	0x0038
        /*0014*/ 	.byte	0x00, 0xf0, 0x11, 0x00


	//----- nvinfo : EIATTR_KPARAM_INFO
	.align		4
.L_13:
        /*0018*/ 	.byte	0x04, 0x17
        /*001a*/ 	.short	(.L_15 - .L_14)
.L_14:
        /*001c*/ 	.word	0x00000000
        /*0020*/ 	.short	0x0006
        /*0022*/ 	.short	0x0030
        /*0024*/ 	.byte	0x00, 0xf4, 0x21, 0x00


	//----- nvinfo : EIATTR_KPARAM_INFO
	.align		4
.L_15:
        /*0028*/ 	.byte	0x04, 0x17
        /*002a*/ 	.short	(.L_17 - .L_16)
.L_16:
        /*002c*/ 	.word	0x00000000
        /*0030*/ 	.short	0x0005
        /*0032*/ 	.short	0x0028
        /*0034*/ 	.byte	0x00, 0xf4, 0x21, 0x00


	//----- nvinfo : EIATTR_KPARAM_INFO
	.align		4
.L_17:
        /*0038*/ 	.byte	0x04, 0x17
        /*003a*/ 	.short	(.L_19 - .L_18)
.L_18:
        /*003c*/ 	.word	0x00000000
        /*0040*/ 	.short	0x0004
        /*0042*/ 	.short	0x0020
        /*0044*/ 	.byte	0x00, 0xf4, 0x21, 0x00


	//----- nvinfo : EIATTR_KPARAM_INFO
	.align		4
.L_19:
        /*0048*/ 	.byte	0x04, 0x17
        /*004a*/ 	.short	(.L_21 - .L_20)
.L_20:
        /*004c*/ 	.word	0x00000000
        /*0050*/ 	.short	0x0003
        /*0052*/ 	.short	0x0018
        /*0054*/ 	.byte	0x00, 0xf4, 0x21, 0x00


	//----- nvinfo : EIATTR_KPARAM_INFO
	.align		4
.L_21:
        /*0058*/ 	.byte	0x04, 0x17
        /*005a*/ 	.short	(.L_23 - .L_22)
.L_22:
        /*005c*/ 	.word	0x00000000
        /*0060*/ 	.short	0x0002
        /*0062*/ 	.short	0x0010
        /*0064*/ 	.byte	0x00, 0xf4, 0x21, 0x00


	//----- nvinfo : EIATTR_KPARAM_INFO
	.align		4
.L_23:
        /*0068*/ 	.byte	0x04, 0x17
        /*006a*/ 	.short	(.L_25 - .L_24)
.L_24:
        /*006c*/ 	.word	0x00000000
        /*0070*/ 	.short	0x0001
        /*0072*/ 	.short	0x0008
        /*0074*/ 	.byte	0x00, 0xf4, 0x21, 0x00


	//----- nvinfo : EIATTR_KPARAM_INFO
	.align		4
.L_25:
        /*0078*/ 	.byte	0x04, 0x17
        /*007a*/ 	.short	(.L_27 - .L_26)
.L_26:
        /*007c*/ 	.word	0x00000000
        /*0080*/ 	.short	0x0000
        /*0082*/ 	.short	0x0000
        /*0084*/ 	.byte	0x00, 0xf4, 0x21, 0x00


	//----- nvinfo : EIATTR_SPARSE_MMA_MASK
	.align		4
.L_27:
        /*0088*/ 	.byte	0x03, 0x50
        /*008a*/ 	.short	0x0000


	//----- nvinfo : EIATTR_MAXREG_COUNT
	.align		4
        /*008c*/ 	.byte	0x03, 0x1b
        /*008e*/ 	.short	0x00ff


	//----- nvinfo : EIATTR_EXIT_INSTR_OFFSETS
	.align		4
        /*0090*/ 	.byte	0x04, 0x1c
        /*0092*/ 	.short	(.L_29 - .L_28)


	//   ....[0]....
.L_28:
        /*0094*/ 	.word	0x00000310


	//----- nvinfo : EIATTR_REQNTID
	.align		4
.L_29:
        /*0098*/ 	.byte	0x04, 0x10
        /*009a*/ 	.short	(.L_31 - .L_30)
.L_30:
        /*009c*/ 	.word	0x00000080
        /*00a0*/ 	.word	0x00000001
        /*00a4*/ 	.word	0x00000001


	//----- nvinfo : EIATTR_CBANK_PARAM_SIZE
	.align		4
.L_31:
        /*00a8*/ 	.byte	0x03, 0x19
        /*00aa*/ 	.short	0x003c


	//----- nvinfo : EIATTR_PARAM_CBANK
	.align		4
        /*00ac*/ 	.byte	0x04, 0x0a
        /*00ae*/ 	.short	(.L_33 - .L_32)
	.align		4
.L_32:
        /*00b0*/ 	.word	index@(.nv.constant0.triton_poi_fused__native_batch_norm_legit_no_training_add_relu_28)
        /*00b4*/ 	.short	0x0210
        /*00b6*/ 	.short	0x003c


	//----- nvinfo : EIATTR_SW_WAR
	.align		4
.L_33:
        /*00b8*/ 	.byte	0x04, 0x36
        /*00ba*/ 	.short	(.L_35 - .L_34)
.L_34:
        /*00bc*/ 	.word	0x00000008
.L_35:


//--------------------- .nv.callgraph             --------------------------
	.section	.nv.callgraph,"",@"SHT_CUDA_CALLGRAPH"
	.align	4
	.sectionentsize	8
	.align		4
        /*0000*/ 	.word	0x00000000
	.align		4
        /*0004*/ 	.word	0xffffffff
	.align		4
        /*0008*/ 	.word	0x00000000
	.align		4
        /*000c*/ 	.word	0xfffffffe
	.align		4
        /*0010*/ 	.word	0x00000000
	.align		4
        /*0014*/ 	.word	0xfffffffd
	.align		4
        /*0018*/ 	.word	0x00000000
	.align		4
        /*001c*/ 	.word	0xfffffffc


//--------------------- .nv.constant4             --------------------------
	.section	.nv.constant4,"a",@progbits
	.align	8
	.align		8
.nv.constant4:
        /*0000*/ 	.dword	_$_str
	.align		8
        /*0008*/ 	.dword	_$_str_$_2


//--------------------- .text.triton_poi_fused__native_batch_norm_legit_no_training_add_relu_28 --------------------------
	.section	.text.triton_poi_fused__native_batch_norm_legit_no_training_add_relu_28,"ax",@progbits
	.align	128
        .global         triton_poi_fused__native_batch_norm_legit_no_training_add_relu_28
        .type           triton_poi_fused__native_batch_norm_legit_no_training_add_relu_28,@function
        .size           triton_poi_fused__native_batch_norm_legit_no_training_add_relu_28,(.L_x_1 - triton_poi_fused__native_batch_norm_legit_no_training_add_relu_28)
        .other          triton_poi_fused__native_batch_norm_legit_no_training_add_relu_28,@"STO_CUDA_ENTRY STV_DEFAULT"
triton_poi_fused__native_batch_norm_legit_no_training_add_relu_28:
.text.triton_poi_fused__native_batch_norm_legit_no_training_add_relu_28:
[----:B------:R-:W-:Y:S01]  /*0000*/  LDC R1, c[0x0][0x28] ;  /* 0x00000a00ff017b82 */ /* 0x000fe20000000800 */
[----:B------:R-:W1:Y:S07]  /*0010*/  S2R R0, SR_TID.X ;  /* 0x0000000000007919 */ /* 0x000e6e0000002100 */
[----:B------:R-:W2:Y:S01]  /*0020*/  LDC.64 R8, c[0x0][0x220] ;  /* 0x00008800ff087b82 */ /* 0x000ea20000000a00 */
[----:B------:R-:W-:Y:S01]  /*0030*/  ULDC.64 UR4, c[0x0][0x208] ;  /* 0x0000820000047ab9 */ /* 0x000fe20000000a00 */
[----:B------:R-:W3:Y:S06]  /*0040*/  S2R R3, SR_CTAID.X ;  /* 0x0000000000037919 */ /* 0x000eec0000002500 */
[----:B------:R-:W4:Y:S08]  /*0050*/  LDC.64 R6, c[0x0][0x218] ;  /* 0x00008600ff067b82 */ /* 0x000f300000000a00 */
[----:B------:R-:W5:Y:S08]  /*0060*/  LDC.64 R4, c[0x0][0x210] ;  /* 0x00008400ff047b82 */ /* 0x000f700000000a00 */
[----:B------:R-:W5:Y:S01]  /*0070*/  LDC.64 R10, c[0x0][0x228] ;  /* 0x00008a00ff0a7b82 */ /* 0x000f620000000a00 */
[----:B-1----:R-:W-:-:S07]  /*0080*/  LOP3.LUT R0, R0, 0x7f, RZ, 0xc0, !PT ;  /* 0x0000007f00007812 */ /* 0x002fce00078ec0ff */
[----:B------:R-:W1:Y:S01]  /*0090*/  LDC.64 R12, c[0x0][0x230] ;  /* 0x00008c00ff0c7b82 */ /* 0x000e620000000a00 */
[----:B---3--:R-:W-:Y:S02]  /*00a0*/  SHF.R.S32.HI R2, RZ, 0x18, R3 ;  /* 0x00000018ff027819 */ /* 0x008fe40000011403 */
[----:B------:R-:W-:Y:S02]  /*00b0*/  LEA R0, R3, R0, 0x7 ;  /* 0x0000000003007211 */ /* 0x000fe400078e38ff */
[----:B------:R-:W-:-:S04]  /*00c0*/  SGXT R3, R2, 0x1 ;  /* 0x000000010203781a */ /* 0x000fc80000000200 */
[----:B------:R-:W-:-:S04]  /*00d0*/  LEA.HI R3, R3, R0, RZ, 0xb ;  /* 0x0000000003037211 */ /* 0x000fc800078f58ff */
[----:B------:R-:W-:-:S04]  /*00e0*/  LOP3.LUT R3, R3, 0xfffff800, RZ, 0xc0, !PT ;  /* 0xfffff80003037812 */ /* 0x000fc800078ec0ff */
[----:B------:R-:W-:Y:S02]  /*00f0*/  IADD3 R15, R0, -R3, RZ ;  /* 0x80000003000f7210 */ /* 0x000fe40007ffe0ff */
[----:B------:R-:W3:Y:S03]  /*0100*/  LDC.64 R2, c[0x0][0x238] ;  /* 0x00008e00ff027b82 */ /* 0x000ee60000000a00 */
[----:B--2---:R-:W-:-:S05]  /*0110*/  IMAD.WIDE R8, R15, 0x4, R8 ;  /* 0x000000040f087825 */ /* 0x004fca00078e0208 */
[----:B------:R1:W2:Y:S01]  /*0120*/  LDG.E.EL R16, desc[UR4][R8.64] ;  /* 0x0000000408107981 */ /* 0x0002a2000c2e1900 */
[----:B----4-:R-:W-:-:S04]  /*0130*/  IMAD.WIDE R6, R15, 0x4, R6 ;  /* 0x000000040f067825 */ /* 0x010fc800078e0206 */
[C---:B-----5:R-:W-:Y:S02]  /*0140*/  IMAD.WIDE R4, R0.reuse, 0x4, R4 ;  /* 0x0000000400047825 */ /* 0x060fe400078e0204 */
[----:B------:R-:W4:Y:S02]  /*0150*/  LDG.E.EL R7, desc[UR4][R6.64] ;  /* 0x0000000406077981 */ /* 0x000f24000c2e1900 */
[C---:B0-----:R-:W-:Y:S02]  /*0160*/  IMAD.WIDE R10, R15.reuse, 0x4, R10 ;  /* 0x000000040f0a7825 */ /* 0x041fe400078e020a */
[----:B------:R0:W4:Y:S02]  /*0170*/  LDG.E R14, desc[UR4][R4.64] ;  /* 0x00000004040e7981 */ /* 0x000124000c1e1900 */
[----:B-1----:R-:W-:Y:S02]  /*0180*/  IMAD.WIDE R8, R15, 0x4, R12 ;  /* 0x000000040f087825 */ /* 0x002fe400078e020c */
[----:B------:R1:W5:Y:S02]  /*0190*/  LDG.E.EL R10, desc[UR4][R10.64] ;  /* 0x000000040a0a7981 */ /* 0x000364000c2e1900 */
[----:B---3--:R-:W-:-:S02]  /*01a0*/  IMAD.WIDE R2, R0, 0x4, R2 ;  /* 0x0000000400027825 */ /* 0x008fc400078e0202 */
[----:B------:R-:W5:Y:S01]  /*01b0*/  LDG.E.EL R9, desc[UR4][R8.64] ;  /* 0x0000000408097981 */ /* 0x000f62000c2e1900 */
[----:B0-----:R-:W0:Y:S03]  /*01c0*/  LDC.64 R4, c[0x0][0x240] ;  /* 0x00009000ff047b82 */ /* 0x001e260000000a00 */
[----:B------:R-:W3:Y:S01]  /*01d0*/  LDG.E R2, desc[UR4][R2.64] ;  /* 0x0000000402027981 */ /* 0x000ee2000c1e1900 */
[----:B-1----:R-:W-:Y:S01]  /*01e0*/  HFMA2.MMA R11, -RZ, RZ, 1.625, 0 ;  /* 0x3e800000ff0b7435 */ /* 0x002fe200000001ff */
[----:B--2---:R-:W-:-:S04]  /*01f0*/  FADD R16, R16, 9.9999997473787516356e-06 ;  /* 0x3727c5ac10107421 */ /* 0x004fc80000000000 */
[----:B------:R-:W1:Y:S02]  /*0200*/  MUFU.SQRT R12, R16 ;  /* 0x00000010000c7308 */ /* 0x000e640000002000 */
[C---:B-1----:R-:W-:Y:S02]  /*0210*/  FSETP.GT.AND P0, PT, R12.reuse, 8.50705917302346158658e+37, PT ;  /* 0x7e8000000c00780b */ /* 0x042fe40003f04000 */
[----:B------:R-:W-:-:S11]  /*0220*/  FSETP.GEU.AND P1, PT, R12, 1.175494350822287508e-38, PT ;  /* 0x008000000c00780b */ /* 0x000fd60003f2e000 */
[----:B------:R-:W-:-:S04]  /*0230*/  @P0 FMUL R12, R12, 0.25 ;  /* 0x3e8000000c0c0820 */ /* 0x000fc80000400000 */
[----:B------:R-:W-:-:S06]  /*0240*/  @!P1 FMUL R12, R12, 16777216 ;  /* 0x4b8000000c0c9820 */ /* 0x000fcc0000400000 */
[----:B------:R-:W1:Y:S01]  /*0250*/  MUFU.RCP R12, R12 ;  /* 0x0000000c000c7308 */ /* 0x000e620000001000 */
[----:B------:R-:W-:Y:S01]  /*0260*/  FSEL R11, R11, 1, P0 ;  /* 0x3f8000000b0b7808 */ /* 0x000fe20000000000 */
[----:B----4-:R-:W-:-:S04]  /*0270*/  FADD R7, R14, -R7 ;  /* 0x800000070e077221 */ /* 0x010fc80000000000 */
[----:B------:R-:W-:-:S04]  /*0280*/  @!P1 FMUL R11, R11, 16777216 ;  /* 0x4b8000000b0b9820 */ /* 0x000fc80000400000 */
[----:B-1----:R-:W-:-:S04]  /*0290*/  FMUL R6, R12, R11 ;  /* 0x0000000b0c067220 */ /* 0x002fc80000400000 */
[----:B------:R-:W-:-:S04]  /*02a0*/  FMUL R6, R7, R6 ;  /* 0x0000000607067220 */ /* 0x000fc80000400000 */
[----:B-----5:R-:W-:-:S04]  /*02b0*/  FFMA R9, R10, R6, R9 ;  /* 0x000000060a097223 */ /* 0x020fc80000000009 */
[----:B---3--:R-:W-:Y:S01]  /*02c0*/  FADD R6, R2, R9 ;  /* 0x0000000902067221 */ /* 0x008fe20000000000 */
[----:B------:R-:W-:Y:S01]  /*02d0*/  FSETP.GEU.AND P0, PT, R9, -R2, PT ;  /* 0x800000020900720b */ /* 0x000fe20003f0e000 */
[----:B0-----:R-:W-:-:S03]  /*02e0*/  IMAD.WIDE R2, R0, 0x4, R4 ;  /* 0x0000000400027825 */ /* 0x001fc600078e0204 */
[----:B------:R-:W-:-:S05]  /*02f0*/  FSEL R5, R6, RZ, P0 ;  /* 0x000000ff06057208 */ /* 0x000fca0000000000 */
[----:B------:R-:W-:Y:S01]  /*0300*/  STG.E desc[UR4][R2.64], R5 ;  /* 0x0000000502007986 */ /* 0x000fe2000c101904 */
[----:B------:R-:W-:Y:S05]  /*0310*/  EXIT ;  /* 0x000000000000794d */ /* 0x000fea0003800000 */
.L_x_0:
[----:B------:R-:W-:-:S00]  /*0320*/  BRA `(.L_x_0) ;  /* 0xfffffffc00fc7947 */ /* 0x000fc0000383ffff */
[----:B------:R-:W-:-:S00]  /*0330*/  NOP ;  /* 0x0000000000007918 */ /* 0x000fc00000000000 */
        /* <DEDUP_REMOVED lines=12> */
.L_x_1:


//--------------------- .nv.global.init           --------------------------
	.section	.nv.global.init,"aw",@progbits
.nv.global.init:
	.type		_$_str,@object
	.size		_$_str,(_$_str_$_2 - _$_str)
_$_str:
        /*0000*/ 	.byte	0x5f, 0x5f, 0x43, 0x55, 0x44, 0x41, 0x5f, 0x46, 0x54, 0x5a, 0x00
	.type		_$_str_$_2,@object
	.size		_$_str_$_2,(.L_1 - _$_str_$_2)
_$_str_$_2:
        /*000b*/ 	.byte	0x5f, 0x5f, 0x43, 0x55, 0x44, 0x41, 0x5f, 0x50, 0x52, 0x45, 0x43, 0x5f, 0x53, 0x51, 0x52, 0x54
        /*001b*/ 	.byte	0x00
.L_1:


//--------------------- .nv.constant0.triton_poi_fused__native_batch_norm_legit_no_training_add_relu_28 --------------------------
	.section	.nv.constant0.triton_poi_fused__native_batch_norm_legit_no_training_add_relu_28,"a",@progbits
	.sectionflags	@""
	.align	4
.nv.constant0.triton_poi_fused__native_batch_norm_legit_no_training_add_relu_28:
	.zero		588
